//
// Generated by NVIDIA NVVM Compiler
//
// Compiler Build ID: CL-36424714
// Cuda compilation tools, release 13.0, V13.0.88
// Based on NVVM 20.0.0
//

.version 9.0
.target sm_100
.address_size 64

	// .globl	_Z11firstKernelv
.extern .func  (.param .b32 func_retval0) vprintf
(
	.param .b64 vprintf_param_0,
	.param .b64 vprintf_param_1
)
;
.global .align 1 .b8 $str[27] = {72, 101, 108, 108, 111, 33, 32, 116, 104, 114, 101, 97, 100, 32, 105, 110, 32, 98, 108, 111, 99, 107, 58, 37, 100, 10};

.visible .entry _Z11firstKernelv()
{
	.local .align 8 .b8 	__local_depot0[8];
	.reg .b64 	%SP;
	.reg .b64 	%SPL;
	.reg .b32 	%r<4>;
	.reg .b64 	%rd<5>;

	mov.u64 	%SPL, __local_depot0;
	cvta.local.u64 	%SP, %SPL;
	add.u64 	%rd1, %SP, 0;
	add.u64 	%rd2, %SPL, 0;
	mov.u32 	%r1, %ctaid.x;
	st.local.u32 	[%rd2], %r1;
	mov.u64 	%rd3, $str;
	cvta.global.u64 	%rd4, %rd3;
	{ // callseq 0, 0
	.param .b64 param0;
	st.param.b64 	[param0], %rd4;
	.param .b64 param1;
	st.param.b64 	[param1], %rd1;
	.param .b32 retval0;
	call.uni (retval0), 
	vprintf, 
	(
	param0, 
	param1
	);
	ld.param.b32 	%r2, [retval0];
	} // callseq 0
	ret;

}


// ===== COMPILED SASS (sm_100) =====

	.target	sm_100

	.elftype	@"ET_EXEC"


//--------------------- .note.nv.tkinfo           --------------------------
	.section	.note.nv.tkinfo,"",@"SHT_NOTE"
	.sectionflags	@"SHF_NOTE_NV_TKINFO"
	.tkinfo
        /*0018*/ 	.word	0x00000002
        /*0030*/ 	.string	""
        /*0030*/ 	.string	"ptxas"
        /*0030*/ 	.string	"Cuda compilation tools, release 13.0, V13.0.88"
        /*0030*/ 	.string	"Build cuda_13.0.r13.0/compiler.36424714_0"
        /*0030*/ 	.string	"-arch sm_100 -m 64 "



//--------------------- .note.nv.cuinfo           --------------------------
	.section	.note.nv.cuinfo,"",@"SHT_NOTE"
	.sectionflags	@"SHF_NOTE_NV_CUINFO"
        /*0018*/ 	.short	0x0002
        /*001a*/ 	.short	0x0064
        /*001c*/ 	.short	0x0082
	.zero		2


//--------------------- .nv.info                  --------------------------
	.section	.nv.info,"",@"SHT_CUDA_INFO"
	.align	4


	//----- nvinfo : EIATTR_REGCOUNT
	.align		4
        /*0000*/ 	.byte	0x04, 0x2f
        /*0002*/ 	.short	(.L_2 - .L_1)
	.align		4
.L_1:
        /*0004*/ 	.word	index@(_Z11firstKernelv)
        /*0008*/ 	.word	0x00000018


	//----- nvinfo : EIATTR_FRAME_SIZE
	.align		4
.L_2:
        /*000c*/ 	.byte	0x04, 0x11
        /*000e*/ 	.short	(.L_4 - .L_3)
	.align		4
.L_3:
        /*0010*/ 	.word	index@(_Z11firstKernelv)
        /*0014*/ 	.word	0x00000008


	//----- nvinfo : EIATTR_MIN_STACK_SIZE
	.align		4
.L_4:
        /*0018*/ 	.byte	0x04, 0x12
        /*001a*/ 	.short	(.L_6 - .L_5)
	.align		4
.L_5:
        /*001c*/ 	.word	index@(_Z11firstKernelv)
        /*0020*/ 	.word	0x00000008
.L_6:


//--------------------- .nv.compat                --------------------------
	.section	.nv.compat,"",@"SHT_CUDA_COMPAT_INFO"
	.align	4
        /*0000*/ 	.byte	0x02, 0x09, 0x00, 0x00, 0x02, 0x02, 0x01, 0x00, 0x02, 0x05, 0x05, 0x00, 0x03, 0x07, 0x01, 0x01
        /*0010*/ 	.byte	0x02, 0x03, 0x00, 0x00, 0x02, 0x06, 0x01, 0x00, 0x04, 0x0b, 0x08, 0x00, 0x09, 0x00, 0x00, 0x00
        /*0020*/ 	.byte	0x00, 0x00, 0x00, 0x00


//--------------------- .nv.info._Z11firstKernelv --------------------------
	.section	.nv.info._Z11firstKernelv,"",@"SHT_CUDA_INFO"
	.sectionflags	@""
	.align	4


	//----- nvinfo : EIATTR_CUDA_API_VERSION
	.align		4
        /*0000*/ 	.byte	0x04, 0x37
        /*0002*/ 	.short	(.L_8 - .L_7)
.L_7:
        /*0004*/ 	.word	0x00000082


	//----- nvinfo : EIATTR_SPARSE_MMA_MASK
	.align		4
.L_8:
        /*0008*/ 	.byte	0x03, 0x50
        /*000a*/ 	.short	0x0000


	//----- nvinfo : EIATTR_MAXREG_COUNT
	.align		4
        /*000c*/ 	.byte	0x03, 0x1b
        /*000e*/ 	.short	0x00ff


	//----- nvinfo : EIATTR_EXTERNS
	.align		4
        /*0010*/ 	.byte	0x04, 0x0f
        /*0012*/ 	.short	(.L_10 - .L_9)


	//   ....[0]....
	.align		4
.L_9:
        /*0014*/ 	.word	index@(vprintf)


	//----- nvinfo : EIATTR_MERCURY_ISA_VERSION
	.align		4
.L_10:
        /*0018*/ 	.byte	0x03, 0x5f
        /*001a*/ 	.short	0x0101


	//----- nvinfo : EIATTR_VRC_CTA_INIT_COUNT
	.align		4
        /*001c*/ 	.byte	0x02, 0x4a
	.zero		1
	.zero		1


	//----- nvinfo : EIATTR_SYSCALL_OFFSETS
	.align		4
        /*0020*/ 	.byte	0x04, 0x46
        /*0022*/ 	.short	(.L_12 - .L_11)


	//   ....[0]....
.L_11:
        /*0024*/ 	.word	0x000000e0


	//----- nvinfo : EIATTR_EXIT_INSTR_OFFSETS
	.align		4
.L_12:
        /*0028*/ 	.byte	0x04, 0x1c
        /*002a*/ 	.short	(.L_14 - .L_13)


	//   ....[0]....
.L_13:
        /*002c*/ 	.word	0x000000f0


	//----- nvinfo : EIATTR_SW_WAR
	.align		4
.L_14:
        /*0030*/ 	.byte	0x04, 0x36
        /*0032*/ 	.short	(.L_16 - .L_15)
.L_15:
        /*0034*/ 	.word	0x00000008
.L_16:


//--------------------- .nv.callgraph             --------------------------
	.section	.nv.callgraph,"",@"SHT_CUDA_CALLGRAPH"
	.align	4
	.sectionentsize	8
	.align		4
        /*0000*/ 	.word	0x00000000
	.align		4
        /*0004*/ 	.word	0xffffffff
	.align		4
        /*0008*/ 	.word	index@(_Z11firstKernelv)
	.align		4
        /*000c*/ 	.word	index@(vprintf)
	.align		4
        /*0010*/ 	.word	0x00000000
	.align		4
        /*0014*/ 	.word	0xfffffffe
	.align		4
        /*0018*/ 	.word	0x00000000
	.align		4
        /*001c*/ 	.word	0xfffffffd
	.align		4
        /*0020*/ 	.word	0x00000000
	.align		4
        /*0024*/ 	.word	0xfffffffc


//--------------------- .nv.constant4             --------------------------
	.section	.nv.constant4,"a",@progbits
	.align	8
	.align		8
.nv.constant4:
        /*0000*/ 	.dword	vprintf
	.align		8
        /*0008*/ 	.dword	$str


//--------------------- .text._Z11firstKernelv    --------------------------
	.section	.text._Z11firstKernelv,"ax",@progbits
	.align	128
        .global         _Z11firstKernelv
        .type           _Z11firstKernelv,@function
        .size           _Z11firstKernelv,(.L_x_2 - _Z11firstKernelv)
        .other          _Z11firstKernelv,@"STO_CUDA_ENTRY STV_DEFAULT"
_Z11firstKernelv:
.text._Z11firstKernelv:
[----:B------:R-:W0:Y:S01]  /*0000*/  LDC R1, c[0x0][0x37c] ;  /* 0x0000df00ff017b82 */ /* 0x000e220000000800 */
[----:B------:R-:W1:Y:S01]  /*0010*/  S2R R8, SR_CTAID.X ;  /* 0x0000000000087919 */ /* 0x000e620000002500 */
[----:B0-----:R-:W-:Y:S01]  /*0020*/  VIADD R1, R1, 0xfffffff8 ;  /* 0xfffffff801017836 */ /* 0x001fe20000000000 */
[----:B------:R-:W-:Y:S01]  /*0030*/  MOV R0, 0x0 ;  /* 0x0000000000007802 */ /* 0x000fe20000000f00 */
[----:B------:R-:W0:Y:S04]  /*0040*/  LDCU UR4, c[0x0][0x2f8] ;  /* 0x00005f00ff0477ac */ /* 0x000e280008000800 */
[----:B------:R2:W3:Y:S01]  /*0050*/  LDC.64 R2, c[0x4][R0] ;  /* 0x0100000000027b82 */ /* 0x0004e20000000a00 */
[----:B------:R-:W4:Y:S01]  /*0060*/  LDCU.64 UR6, c[0x4][0x8] ;  /* 0x01000100ff0677ac */ /* 0x000f220008000a00 */
[----:B------:R-:W5:Y:S01]  /*0070*/  LDCU UR5, c[0x0][0x2fc] ;  /* 0x00005f80ff0577ac */ /* 0x000f620008000800 */
[----:B0-----:R-:W-:Y:S01]  /*0080*/  IADD3 R6, P0, PT, R1, UR4, RZ ;  /* 0x0000000401067c10 */ /* 0x001fe2000ff1e0ff */
[----:B----4-:R-:W-:Y:S01]  /*0090*/  IMAD.U32 R4, RZ, RZ, UR6 ;  /* 0x00000006ff047e24 */ /* 0x010fe2000f8e00ff */
[----:B------:R-:W-:-:S03]  /*00a0*/  MOV R5, UR7 ;  /* 0x0000000700057c02 */ /* 0x000fc60008000f00 */
[----:B-----5:R-:W-:Y:S01]  /*00b0*/  IMAD.X R7, RZ, RZ, UR5, P0 ;  /* 0x00000005ff077e24 */ /* 0x020fe200080e06ff */
[----:B-1----:R2:W-:Y:S07]  /*00c0*/  STL [R1], R8 ;  /* 0x0000000801007387 */ /* 0x0025ee0000100800 */
[----:B------:R-:W-:-:S07]  /*00d0*/  LEPC R20, `(.L_x_0) ;  /* 0x000000001014794e */ /* 0x000fce0000000000 */
[----:B--23--:R-:W-:Y:S05]  /*00e0*/  CALL.ABS.NOINC R2 ;  /* 0x0000000002007343 */ /* 0x00cfea0003c00000 */
.L_x_0:
[----:B------:R-:W-:Y:S05]  /*00f0*/  EXIT ;  /* 0x000000000000794d */ /* 0x000fea0003800000 */
.L_x_1:
[----:B------:R-:W-:-:S00]  /*0100*/  BRA `(.L_x_1) ;  /* 0xfffffffc00fc7947 */ /* 0x000fc0000383ffff */
[----:B------:R-:W-:-:S00]  /*0110*/  NOP ;  /* 0x0000000000007918 */ /* 0x000fc00000000000 */
        /* <DEDUP_REMOVED lines=14> */
.L_x_2:


//--------------------- .nv.global.init           --------------------------
	.section	.nv.global.init,"aw",@progbits
.nv.global.init:
	.type		$str,@object
	.size		$str,(.L_0 - $str)
$str:
        /*0000*/ 	.byte	0x48, 0x65, 0x6c, 0x6c, 0x6f, 0x21, 0x20, 0x74, 0x68, 0x72, 0x65, 0x61, 0x64, 0x20, 0x69, 0x6e
        /*0010*/ 	.byte	0x20, 0x62, 0x6c, 0x6f, 0x63, 0x6b, 0x3a, 0x25, 0x64, 0x0a, 0x00
.L_0:


//--------------------- .nv.shared.reserved.0     --------------------------
	.section	.nv.shared.reserved.0,"aw",@nobits
	.weak		__nv_reservedSMEM_offset_0_alias
	.size		__nv_reservedSMEM_offset_0_alias, 0, 64
	.other		__nv_reservedSMEM_offset_0_alias,@"STO_CUDA_RESERVED_SHARED STV_DEFAULT"
__nv_reservedSMEM_offset_0_alias:
	.zero		0
	.zero		64


//--------------------- .nv.constant0._Z11firstKernelv --------------------------
	.section	.nv.constant0._Z11firstKernelv,"a",@progbits
	.sectionflags	@""
	.align	4
.nv.constant0._Z11firstKernelv:
	.zero		896


//--------------------- SYMBOLS --------------------------

	.type		.nv.reservedSmem.offset0,@object
	.size		.nv.reservedSmem.offset0,0x4
	.type		vprintf,@function
